	.headerflags	@"EF_CUDA_TEXMODE_UNIFIED EF_CUDA_64BIT_ADDRESS EF_CUDA_SM86 EF_CUDA_VIRTUAL_SM(EF_CUDA_SM86)"
	.elftype	@"ET_EXEC"


//--------------------- .nv.info                  --------------------------
	.section	.nv.info,"",@"SHT_CUDA_INFO"
	.align	4


	//----- nvinfo : EIATTR_REGCOUNT
	.align		4
        /*0000*/ 	.byte	0x04, 0x2f
        /*0002*/ 	.short	(.L_1 - .L_0)
	.align		4
.L_0:
        /*0004*/ 	.word	index@(triton_bmm)
        /*0008*/ 	.word	0x00000042


	//----- nvinfo : EIATTR_MIN_STACK_SIZE
	.align		4
.L_1:
        /*000c*/ 	.byte	0x04, 0x12
        /*000e*/ 	.short	(.L_3 - .L_2)
	.align		4
.L_2:
        /*0010*/ 	.word	index@(triton_bmm)
        /*0014*/ 	.word	0x00000000


	//----- nvinfo : EIATTR_FRAME_SIZE
	.align		4
.L_3:
        /*0018*/ 	.byte	0x04, 0x11
        /*001a*/ 	.short	(.L_5 - .L_4)
	.align		4
.L_4:
        /*001c*/ 	.word	index@(triton_bmm)
        /*0020*/ 	.word	0x00000000


	//----- nvinfo : EIATTR_MIN_STACK_SIZE
	.align		4
.L_5:
        /*0024*/ 	.byte	0x04, 0x12
        /*0026*/ 	.short	(.L_7 - .L_6)
	.align		4
.L_6:
        /*0028*/ 	.word	index@(triton_bmm)
        /*002c*/ 	.word	0x00000000
.L_7:


//--------------------- .nv.info.triton_bmm       --------------------------
	.section	.nv.info.triton_bmm,"",@"SHT_CUDA_INFO"
	.sectionflags	@""
	.align	4


	//----- nvinfo : EIATTR_CUDA_API_VERSION
	.align		4
        /*0000*/ 	.byte	0x04, 0x37
        /*0002*/ 	.short	(.L_9 - .L_8)
.L_8:
        /*0004*/ 	.word	0x0000007c


	//----- nvinfo : EIATTR_SW2861232_WAR
	.align		4
.L_9:
        /*0008*/ 	.byte	0x01, 0x35
	.zero		2


	//----- nvinfo : EIATTR_PARAM_CBANK
	.align		4
        /*000c*/ 	.byte	0x04, 0x0a
        /*000e*/ 	.short	(.L_11 - .L_10)
	.align		4
.L_10:
        /*0010*/ 	.word	index@(.nv.constant0.triton_bmm)
        /*0014*/ 	.short	0x0160
        /*0016*/ 	.short	0x0020


	//----- nvinfo : EIATTR_CBANK_PARAM_SIZE
	.align		4
.L_11:
        /*0018*/ 	.byte	0x03, 0x19
        /*001a*/ 	.short	0x0020


	//----- nvinfo : EIATTR_KPARAM_INFO
	.align		4
        /*001c*/ 	.byte	0x04, 0x17
        /*001e*/ 	.short	(.L_13 - .L_12)
.L_12:
        /*0020*/ 	.word	0x00000000
        /*0024*/ 	.short	0x0003
        /*0026*/ 	.short	0x0018
        /*0028*/ 	.byte	0x00, 0xf4, 0x21, 0x00


	//----- nvinfo : EIATTR_KPARAM_INFO
	.align		4
.L_13:
        /*002c*/ 	.byte	0x04, 0x17
        /*002e*/ 	.short	(.L_15 - .L_14)
.L_14:
        /*0030*/ 	.word	0x00000000
        /*0034*/ 	.short	0x0002
        /*0036*/ 	.short	0x0010
        /*0038*/ 	.byte	0x00, 0xf4, 0x21, 0x00


	//----- nvinfo : EIATTR_KPARAM_INFO
	.align		4
.L_15:
        /*003c*/ 	.byte	0x04, 0x17
        /*003e*/ 	.short	(.L_17 - .L_16)
.L_16:
        /*0040*/ 	.word	0x00000000
        /*0044*/ 	.short	0x0001
        /*0046*/ 	.short	0x0008
        /*0048*/ 	.byte	0x00, 0xf4, 0x21, 0x00


	//----- nvinfo : EIATTR_KPARAM_INFO
	.align		4
.L_17:
        /*004c*/ 	.byte	0x04, 0x17
        /*004e*/ 	.short	(.L_19 - .L_18)
.L_18:
        /*0050*/ 	.word	0x00000000
        /*0054*/ 	.short	0x0000
        /*0056*/ 	.short	0x0000
        /*0058*/ 	.byte	0x00, 0xf4, 0x21, 0x00


	//----- nvinfo : EIATTR_MAXREG_COUNT
	.align		4
.L_19:
        /*005c*/ 	.byte	0x03, 0x1b
        /*005e*/ 	.short	0x00ff


	//----- nvinfo : EIATTR_EXIT_INSTR_OFFSETS
	.align		4
        /*0060*/ 	.byte	0x04, 0x1c
        /*0062*/ 	.short	(.L_21 - .L_20)


	//   ....[0]....
.L_20:
        /*0064*/ 	.word	0x00001310


	//   ....[1]....
        /*0068*/ 	.word	0x00001360


	//----- nvinfo : EIATTR_REQNTID
	.align		4
.L_21:
        /*006c*/ 	.byte	0x04, 0x10
        /*006e*/ 	.short	(.L_23 - .L_22)
.L_22:
        /*0070*/ 	.word	0x00000080
        /*0074*/ 	.word	0x00000001
        /*0078*/ 	.word	0x00000001
.L_23:


//--------------------- .nv.callgraph             --------------------------
	.section	.nv.callgraph,"",@"SHT_CUDA_CALLGRAPH"
	.align	4
	.sectionentsize	8
	.align		4
        /*0000*/ 	.word	0x00000000
	.align		4
        /*0004*/ 	.word	0xffffffff
	.align		4
        /*0008*/ 	.word	0x00000000
	.align		4
        /*000c*/ 	.word	0xfffffffe
	.align		4
        /*0010*/ 	.word	0x00000000
	.align		4
        /*0014*/ 	.word	0xfffffffd
	.align		4
        /*0018*/ 	.word	0x00000000
	.align		4
        /*001c*/ 	.word	0xfffffffc


//--------------------- .nv.rel.action            --------------------------
	.section	.nv.rel.action,"",@"SHT_CUDA_RELOCINFO"
	.align	8
	.sectionentsize	8
        /*0000*/ 	.byte	0x73, 0x00, 0x00, 0x00, 0x00, 0x00, 0x00, 0x00, 0x00, 0x00, 0x00, 0x11, 0x25, 0x00, 0x05, 0x36


//--------------------- .nv.constant0.triton_bmm  --------------------------
	.section	.nv.constant0.triton_bmm,"a",@progbits
	.sectionflags	@""
	.align	4
.nv.constant0.triton_bmm:
	.zero		384


//--------------------- .text.triton_bmm          --------------------------
	.section	.text.triton_bmm,"ax",@progbits
	.sectionflags	@"SHF_BARRIERS=1"
	.sectioninfo	@"SHI_REGISTERS=66"
	.align	128
        .global         triton_bmm
        .type           triton_bmm,@function
        .size           triton_bmm,(.L_x_1 - triton_bmm)
        .other          triton_bmm,@"STO_CUDA_ENTRY STV_DEFAULT"
triton_bmm:
.text.triton_bmm:
[----:B------:R-:W-:Y:S02]  /*0000*/  IMAD.MOV.U32 R1, RZ, RZ, c[0x0][0x28] ;  /* 0x00000a00ff017624 */ /* 0x000fe400078e00ff */
[----:B------:R-:W0:Y:S01]  /*0010*/  S2R R7, SR_CTAID.X ;  /* 0x0000000000077919 */ /* 0x000e220000002500 */
[----:B------:R-:W-:Y:S01]  /*0020*/  IMAD.MOV.U32 R3, RZ, RZ, 0x8 ;  /* 0x00000008ff037424 */ /* 0x000fe200078e00ff */
[----:B------:R-:W-:Y:S01]  /*0030*/  ULDC.64 UR4, c[0x0][0x118] ;  /* 0x0000460000047ab9 */ /* 0x000fe20000000a00 */
[----:B0-----:R-:W-:-:S04]  /*0040*/  SHF.R.S32.HI R0, RZ, 0x1f, R7 ;  /* 0x0000001fff007819 */ /* 0x001fc80000011407 */
[----:B------:R-:W-:-:S04]  /*0050*/  LEA.HI R0, R0, R7, RZ, 0x6 ;  /* 0x0000000700007211 */ /* 0x000fc800078f30ff */
[----:B------:R-:W-:Y:S02]  /*0060*/  SHF.R.S32.HI R4, RZ, 0x6, R0 ;  /* 0x00000006ff047819 */ /* 0x000fe40000011400 */
[----:B------:R-:W-:-:S03]  /*0070*/  LOP3.LUT R0, R0, 0xffffffc0, RZ, 0xc0, !PT ;  /* 0xffffffc000007812 */ /* 0x000fc600078ec0ff */
[----:B------:R-:W-:Y:S02]  /*0080*/  IMAD R2, R4, -0x8, R3 ;  /* 0xfffffff804027824 */ /* 0x000fe400078e0203 */
[----:B------:R-:W-:Y:S01]  /*0090*/  IMAD.IADD R8, R7, 0x1, -R0 ;  /* 0x0000000107087824 */ /* 0x000fe200078e0a00 */
[----:B------:R-:W-:Y:S02]  /*00a0*/  IABS R0, R7 ;  /* 0x0000000700007213 */ /* 0x000fe40000000000 */
[----:B------:R-:W-:-:S04]  /*00b0*/  IMNMX R5, R2, 0x8, PT ;  /* 0x0000000802057817 */ /* 0x000fc80003800200 */
[----:B------:R-:W-:-:S04]  /*00c0*/  IABS R9, R5 ;  /* 0x0000000500097213 */ /* 0x000fc80000000000 */
[----:B------:R-:W0:Y:S08]  /*00d0*/  I2F.RP R6, R9 ;  /* 0x0000000900067306 */ /* 0x000e300000209400 */
[----:B0-----:R-:W0:Y:S02]  /*00e0*/  MUFU.RCP R6, R6 ;  /* 0x0000000600067308 */ /* 0x001e240000001000 */
[----:B0-----:R-:W-:-:S02]  /*00f0*/  IADD3 R2, R6, 0xffffffe, RZ ;  /* 0x0ffffffe06027810 */ /* 0x001fc40007ffe0ff */
[----:B------:R-:W-:-:S04]  /*0100*/  IABS R6, R8 ;  /* 0x0000000800067213 */ /* 0x000fc80000000000 */
[----:B------:R0:W1:Y:S01]  /*0110*/  F2I.FTZ.U32.TRUNC.NTZ R3, R2 ;  /* 0x0000000200037305 */ /* 0x000062000021f000 */
[----:B------:R-:W-:-:S04]  /*0120*/  LOP3.LUT R8, R8, R5, RZ, 0x3c, !PT ;  /* 0x0000000508087212 */ /* 0x000fc800078e3cff */
[----:B------:R-:W-:Y:S01]  /*0130*/  ISETP.GE.AND P2, PT, R8, RZ, PT ;  /* 0x000000ff0800720c */ /* 0x000fe20003f46270 */
[----:B0-----:R-:W-:Y:S02]  /*0140*/  IMAD.MOV.U32 R2, RZ, RZ, RZ ;  /* 0x000000ffff027224 */ /* 0x001fe400078e00ff */
[----:B-1----:R-:W-:-:S04]  /*0150*/  IMAD.MOV R10, RZ, RZ, -R3 ;  /* 0x000000ffff0a7224 */ /* 0x002fc800078e0a03 */
[----:B------:R-:W-:Y:S01]  /*0160*/  IMAD R11, R10, R9, RZ ;  /* 0x000000090a0b7224 */ /* 0x000fe200078e02ff */
[----:B------:R-:W-:-:S03]  /*0170*/  IABS R10, R5 ;  /* 0x00000005000a7213 */ /* 0x000fc60000000000 */
[----:B------:R-:W-:-:S04]  /*0180*/  IMAD.HI.U32 R3, R3, R11, R2 ;  /* 0x0000000b03037227 */ /* 0x000fc800078e0002 */
[----:B------:R-:W-:Y:S02]  /*0190*/  IMAD.MOV R11, RZ, RZ, -R10 ;  /* 0x000000ffff0b7224 */ /* 0x000fe400078e0a0a */
[----:B------:R-:W-:-:S04]  /*01a0*/  IMAD.HI.U32 R2, R3, R6, RZ ;  /* 0x0000000603027227 */ /* 0x000fc800078e00ff */
[----:B------:R-:W-:-:S04]  /*01b0*/  IMAD.HI.U32 R3, R3, R0, RZ ;  /* 0x0000000003037227 */ /* 0x000fc800078e00ff */
[-C--:B------:R-:W-:Y:S02]  /*01c0*/  IMAD R6, R2, R11.reuse, R6 ;  /* 0x0000000b02067224 */ /* 0x080fe400078e0206 */
[----:B------:R-:W-:Y:S02]  /*01d0*/  IMAD R0, R3, R11, R0 ;  /* 0x0000000b03007224 */ /* 0x000fe400078e0200 */
[----:B------:R-:W0:Y:S01]  /*01e0*/  S2R R3, SR_TID.X ;  /* 0x0000000000037919 */ /* 0x000e220000002100 */
[C---:B------:R-:W-:Y:S02]  /*01f0*/  ISETP.GT.U32.AND P3, PT, R9.reuse, R6, PT ;  /* 0x000000060900720c */ /* 0x040fe40003f64070 */
[----:B------:R-:W-:-:S11]  /*0200*/  ISETP.GT.U32.AND P0, PT, R9, R0, PT ;  /* 0x000000000900720c */ /* 0x000fd60003f04070 */
[--C-:B------:R-:W-:Y:S01]  /*0210*/  @!P3 IMAD.IADD R6, R6, 0x1, -R9.reuse ;  /* 0x000000010606b824 */ /* 0x100fe200078e0a09 */
[----:B------:R-:W-:Y:S01]  /*0220*/  @!P3 IADD3 R2, R2, 0x1, RZ ;  /* 0x000000010202b810 */ /* 0x000fe20007ffe0ff */
[----:B------:R-:W-:Y:S01]  /*0230*/  @!P0 IMAD.IADD R0, R0, 0x1, -R9 ;  /* 0x0000000100008824 */ /* 0x000fe200078e0a09 */
[----:B------:R-:W-:Y:S02]  /*0240*/  ISETP.GE.AND P3, PT, R7, RZ, PT ;  /* 0x000000ff0700720c */ /* 0x000fe40003f66270 */
[----:B------:R-:W-:Y:S02]  /*0250*/  ISETP.GE.U32.AND P0, PT, R6, R9, PT ;  /* 0x000000090600720c */ /* 0x000fe40003f06070 */
[----:B------:R-:W-:Y:S02]  /*0260*/  ISETP.GT.U32.AND P1, PT, R9, R0, PT ;  /* 0x000000000900720c */ /* 0x000fe40003f24070 */
[----:B0-----:R-:W-:Y:S01]  /*0270*/  SHF.R.U32.HI R37, RZ, 0x3, R3 ;  /* 0x00000003ff257819 */ /* 0x001fe20000011603 */
[----:B------:R-:W-:-:S03]  /*0280*/  IMAD.SHL.U32 R57, R3, 0x8, RZ ;  /* 0x0000000803397824 */ /* 0x000fc600078e00ff */
[----:B------:R-:W-:Y:S02]  /*0290*/  SGXT.U32 R37, R37, 0x4 ;  /* 0x000000042525781a */ /* 0x000fe40000000000 */
[----:B------:R-:W-:-:S03]  /*02a0*/  LOP3.LUT R36, R57, 0x38, RZ, 0xc0, !PT ;  /* 0x0000003839247812 */ /* 0x000fc600078ec0ff */
[----:B------:R-:W-:Y:S02]  /*02b0*/  @P0 IADD3 R2, R2, 0x1, RZ ;  /* 0x0000000102020810 */ /* 0x000fe40007ffe0ff */
[----:B------:R-:W-:Y:S01]  /*02c0*/  @!P1 IMAD.IADD R0, R0, 0x1, -R9 ;  /* 0x0000000100009824 */ /* 0x000fe200078e0a09 */
[----:B------:R-:W-:Y:S02]  /*02d0*/  ISETP.NE.AND P0, PT, R5, RZ, PT ;  /* 0x000000ff0500720c */ /* 0x000fe40003f05270 */
[----:B------:R-:W-:Y:S01]  /*02e0*/  @!P2 IMAD.MOV R2, RZ, RZ, -R2 ;  /* 0x000000ffff02a224 */ /* 0x000fe200078e0a02 */
[----:B------:R-:W-:Y:S01]  /*02f0*/  LOP3.LUT R5, RZ, R5, RZ, 0x33, !PT ;  /* 0x00000005ff057212 */ /* 0x000fe200078e33ff */
[----:B------:R-:W-:-:S03]  /*0300*/  @!P3 IMAD.MOV R0, RZ, RZ, -R0 ;  /* 0x000000ffff00b224 */ /* 0x000fc600078e0a00 */
[C---:B------:R-:W-:Y:S02]  /*0310*/  SEL R2, R5.reuse, R2, !P0 ;  /* 0x0000000205027207 */ /* 0x040fe40004000000 */
[----:B------:R-:W-:Y:S02]  /*0320*/  SEL R5, R5, R0, !P0 ;  /* 0x0000000005057207 */ /* 0x000fe40004000000 */
[----:B------:R-:W-:Y:S01]  /*0330*/  SHF.R.S32.HI R7, RZ, 0x19, R2 ;  /* 0x00000019ff077819 */ /* 0x000fe20000011402 */
[----:B------:R-:W-:Y:S02]  /*0340*/  IMAD.SHL.U32 R52, R2, 0x40, RZ ;  /* 0x0000004002347824 */ /* 0x000fe400078e00ff */
[----:B------:R-:W-:Y:S01]  /*0350*/  IMAD R15, R4, 0x8, R5 ;  /* 0x00000008040f7824 */ /* 0x000fe200078e0205 */
[----:B------:R-:W-:Y:S01]  /*0360*/  SGXT R7, R7, 0x1 ;  /* 0x000000010707781a */ /* 0x000fe20000000200 */
[----:B------:R-:W0:Y:S01]  /*0370*/  S2R R2, SR_CTAID.Y ;  /* 0x0000000000027919 */ /* 0x000e220000002600 */
[----:B------:R-:W-:-:S02]  /*0380*/  LOP3.LUT R4, R52, 0x10, R37, 0xfe, !PT ;  /* 0x0000001034047812 */ /* 0x000fc400078efe25 */
[C-C-:B------:R-:W-:Y:S02]  /*0390*/  LOP3.LUT R5, R52.reuse, 0x20, R37.reuse, 0xfe, !PT ;  /* 0x0000002034057812 */ /* 0x140fe400078efe25 */
[C---:B------:R-:W-:Y:S02]  /*03a0*/  LEA.HI R9, R7.reuse, R4, RZ, 0x9 ;  /* 0x0000000407097211 */ /* 0x040fe400078f48ff */
[----:B------:R-:W-:Y:S02]  /*03b0*/  LEA.HI R10, R7, R5, RZ, 0x9 ;  /* 0x00000005070a7211 */ /* 0x000fe400078f48ff */
[----:B------:R-:W-:Y:S02]  /*03c0*/  LOP3.LUT R11, R9, 0xffe00, RZ, 0xc0, !PT ;  /* 0x000ffe00090b7812 */ /* 0x000fe400078ec0ff */
[----:B------:R-:W-:Y:S02]  /*03d0*/  LOP3.LUT R6, R52, 0x30, R37, 0xfe, !PT ;  /* 0x0000003034067812 */ /* 0x000fe400078efe25 */
[----:B------:R-:W-:Y:S01]  /*03e0*/  LOP3.LUT R10, R10, 0xffe00, RZ, 0xc0, !PT ;  /* 0x000ffe000a0a7812 */ /* 0x000fe200078ec0ff */
[----:B------:R-:W-:Y:S01]  /*03f0*/  IMAD.IADD R11, R4, 0x1, -R11 ;  /* 0x00000001040b7824 */ /* 0x000fe200078e0a0b */
[----:B------:R-:W-:Y:S01]  /*0400*/  LOP3.LUT R0, R52, R37, RZ, 0xfc, !PT ;  /* 0x0000002534007212 */ /* 0x000fe200078efcff */
[----:B------:R-:W-:Y:S01]  /*0410*/  IMAD.SHL.U32 R4, R15, 0x40, RZ ;  /* 0x000000400f047824 */ /* 0x000fe200078e00ff */
[----:B------:R-:W-:Y:S01]  /*0420*/  LEA.HI R12, R7, R6, RZ, 0x9 ;  /* 0x00000006070c7211 */ /* 0x000fe200078f48ff */
[----:B------:R-:W-:Y:S01]  /*0430*/  IMAD.IADD R14, R5, 0x1, -R10 ;  /* 0x00000001050e7824 */ /* 0x000fe200078e0a0a */
[----:B------:R-:W-:-:S02]  /*0440*/  SHF.R.S32.HI R5, RZ, 0x19, R15 ;  /* 0x00000019ff057819 */ /* 0x000fc4000001140f */
[----:B------:R-:W-:Y:S02]  /*0450*/  LEA.HI R8, R7, R0, RZ, 0x9 ;  /* 0x0000000007087211 */ /* 0x000fe400078f48ff */
[----:B------:R-:W-:Y:S01]  /*0460*/  LOP3.LUT R13, R12, 0xffe00, RZ, 0xc0, !PT ;  /* 0x000ffe000c0d7812 */ /* 0x000fe200078ec0ff */
[----:B0-----:R-:W-:Y:S01]  /*0470*/  IMAD R19, R2, 0x40, R36 ;  /* 0x0000004002137824 */ /* 0x001fe200078e0224 */
[----:B------:R-:W-:Y:S02]  /*0480*/  SGXT R5, R5, 0x1 ;  /* 0x000000010505781a */ /* 0x000fe40000000200 */
[----:B------:R-:W-:Y:S01]  /*0490*/  LOP3.LUT R56, R4, R37, RZ, 0xfc, !PT ;  /* 0x0000002504387212 */ /* 0x000fe200078efcff */
[----:B------:R-:W-:Y:S01]  /*04a0*/  IMAD.IADD R18, R6, 0x1, -R13 ;  /* 0x0000000106127824 */ /* 0x000fe200078e0a0d */
[----:B------:R-:W-:Y:S01]  /*04b0*/  LOP3.LUT R7, R8, 0xffe00, RZ, 0xc0, !PT ;  /* 0x000ffe0008077812 */ /* 0x000fe200078ec0ff */
[----:B------:R-:W-:Y:S01]  /*04c0*/  IMAD R25, R11, 0x1000, R19 ;  /* 0x000010000b197824 */ /* 0x000fe200078e0213 */
[----:B------:R-:W-:-:S02]  /*04d0*/  LOP3.LUT R55, R4, 0x10, R37, 0xfe, !PT ;  /* 0x0000001004377812 */ /* 0x000fc400078efe25 */
[----:B------:R-:W-:Y:S01]  /*04e0*/  LEA.HI R6, R5, R56, RZ, 0x9 ;  /* 0x0000003805067211 */ /* 0x000fe200078f48ff */
[----:B------:R-:W-:Y:S01]  /*04f0*/  IMAD.IADD R9, R0, 0x1, -R7 ;  /* 0x0000000100097824 */ /* 0x000fe200078e0a07 */
[C-C-:B------:R-:W-:Y:S01]  /*0500*/  LOP3.LUT R54, R4.reuse, 0x20, R37.reuse, 0xfe, !PT ;  /* 0x0000002004367812 */ /* 0x140fe200078efe25 */
[----:B------:R-:W-:Y:S01]  /*0510*/  IMAD.MOV.U32 R0, RZ, RZ, 0x2 ;  /* 0x00000002ff007424 */ /* 0x000fe200078e00ff */
[----:B------:R-:W-:Y:S01]  /*0520*/  LOP3.LUT R53, R4, 0x30, R37, 0xfe, !PT ;  /* 0x0000003004357812 */ /* 0x000fe200078efe25 */
[----:B------:R-:W-:Y:S01]  /*0530*/  IMAD R21, R9, 0x1000, R19 ;  /* 0x0000100009157824 */ /* 0x000fe200078e0213 */
[C---:B------:R-:W-:Y:S02]  /*0540*/  LEA.HI R8, R5.reuse, R55, RZ, 0x9 ;  /* 0x0000003705087211 */ /* 0x040fe400078f48ff */
[----:B------:R-:W-:Y:S02]  /*0550*/  LOP3.LUT R7, R6, 0xffe00, RZ, 0xc0, !PT ;  /* 0x000ffe0006077812 */ /* 0x000fe400078ec0ff */
[----:B------:R-:W-:-:S02]  /*0560*/  LEA.HI R4, R5, R54, RZ, 0x9 ;  /* 0x0000003605047211 */ /* 0x000fc400078f48ff */
[----:B------:R-:W-:Y:S01]  /*0570*/  LEA.HI R6, R5, R53, RZ, 0x9 ;  /* 0x0000003505067211 */ /* 0x000fe200078f48ff */
[----:B------:R-:W-:Y:S01]  /*0580*/  IMAD.IADD R7, R56, 0x1, -R7 ;  /* 0x0000000138077824 */ /* 0x000fe200078e0a07 */
[----:B------:R-:W-:Y:S02]  /*0590*/  LOP3.LUT R8, R8, 0xffe00, RZ, 0xc0, !PT ;  /* 0x000ffe0008087812 */ /* 0x000fe400078ec0ff */
[----:B------:R-:W-:Y:S01]  /*05a0*/  LOP3.LUT R5, R4, 0xffe00, RZ, 0xc0, !PT ;  /* 0x000ffe0004057812 */ /* 0x000fe200078ec0ff */
[----:B------:R-:W-:Y:S01]  /*05b0*/  IMAD R7, R7, 0x1000, R19 ;  /* 0x0000100007077824 */ /* 0x000fe200078e0213 */
[----:B------:R-:W-:Y:S01]  /*05c0*/  LOP3.LUT R6, R6, 0xffe00, RZ, 0xc0, !PT ;  /* 0x000ffe0006067812 */ /* 0x000fe200078ec0ff */
[----:B------:R-:W-:Y:S02]  /*05d0*/  IMAD.IADD R8, R55, 0x1, -R8 ;  /* 0x0000000137087824 */ /* 0x000fe400078e0a08 */
[----:B------:R-:W-:Y:S02]  /*05e0*/  IMAD.IADD R5, R54, 0x1, -R5 ;  /* 0x0000000136057824 */ /* 0x000fe400078e0a05 */
[----:B------:R-:W-:-:S02]  /*05f0*/  IMAD.IADD R6, R53, 0x1, -R6 ;  /* 0x0000000135067824 */ /* 0x000fc400078e0a06 */
[--C-:B------:R-:W-:Y:S02]  /*0600*/  IMAD R13, R8, 0x1000, R19.reuse ;  /* 0x00001000080d7824 */ /* 0x100fe400078e0213 */
[--C-:B------:R-:W-:Y:S02]  /*0610*/  IMAD R15, R5, 0x1000, R19.reuse ;  /* 0x00001000050f7824 */ /* 0x100fe400078e0213 */
[--C-:B------:R-:W-:Y:S02]  /*0620*/  IMAD R17, R6, 0x1000, R19.reuse ;  /* 0x0000100006117824 */ /* 0x100fe400078e0213 */
[--C-:B------:R-:W-:Y:S02]  /*0630*/  IMAD R29, R14, 0x1000, R19.reuse ;  /* 0x000010000e1d7824 */ /* 0x100fe400078e0213 */
[----:B------:R-:W-:Y:S02]  /*0640*/  IMAD R33, R18, 0x1000, R19 ;  /* 0x0000100012217824 */ /* 0x000fe400078e0213 */
[----:B------:R-:W-:-:S04]  /*0650*/  IMAD.WIDE R8, R13, R0, c[0x0][0x160] ;  /* 0x000058000d087625 */ /* 0x000fc800078e0200 */
[-C--:B------:R-:W-:Y:S02]  /*0660*/  IMAD.WIDE R4, R7, R0.reuse, c[0x0][0x160] ;  /* 0x0000580007047625 */ /* 0x080fe400078e0200 */
[----:B------:R-:W2:Y:S02]  /*0670*/  LDG.E.128 R8, [R8.64] ;  /* 0x0000000408087981 */ /* 0x000ea4000c1e1d00 */
[-C--:B------:R-:W-:Y:S02]  /*0680*/  IMAD.WIDE R12, R15, R0.reuse, c[0x0][0x160] ;  /* 0x000058000f0c7625 */ /* 0x080fe400078e0200 */
[----:B------:R-:W3:Y:S02]  /*0690*/  LDG.E.128 R4, [R4.64] ;  /* 0x0000000404047981 */ /* 0x000ee4000c1e1d00 */
[-C--:B------:R-:W-:Y:S02]  /*06a0*/  IMAD.WIDE R16, R17, R0.reuse, c[0x0][0x160] ;  /* 0x0000580011107625 */ /* 0x080fe400078e0200 */
[----:B------:R-:W4:Y:S02]  /*06b0*/  LDG.E.128 R12, [R12.64] ;  /* 0x000000040c0c7981 */ /* 0x000f24000c1e1d00 */
[----:B------:R-:W-:-:S02]  /*06c0*/  IMAD.WIDE R20, R21, R0, c[0x0][0x168] ;  /* 0x00005a0015147625 */ /* 0x000fc400078e0200 */
[----:B------:R-:W5:Y:S02]  /*06d0*/  LDG.E.128 R16, [R16.64] ;  /* 0x0000000410107981 */ /* 0x000f64000c1e1d00 */
[-C--:B------:R-:W-:Y:S02]  /*06e0*/  IMAD.WIDE R24, R25, R0.reuse, c[0x0][0x168] ;  /* 0x00005a0019187625 */ /* 0x080fe400078e0200 */
[----:B------:R-:W5:Y:S02]  /*06f0*/  LDG.E.128 R20, [R20.64] ;  /* 0x0000000414147981 */ /* 0x000f64000c1e1d00 */
[-C--:B------:R-:W-:Y:S02]  /*0700*/  IMAD.WIDE R28, R29, R0.reuse, c[0x0][0x168] ;  /* 0x00005a001d1c7625 */ /* 0x080fe400078e0200 */
[----:B------:R-:W5:Y:S02]  /*0710*/  LDG.E.128 R24, [R24.64] ;  /* 0x0000000418187981 */ /* 0x000f64000c1e1d00 */
[----:B------:R-:W-:-:S02]  /*0720*/  IMAD.WIDE R32, R33, R0, c[0x0][0x168] ;  /* 0x00005a0021207625 */ /* 0x000fc400078e0200 */
[----:B------:R-:W5:Y:S04]  /*0730*/  LDG.E.128 R28, [R28.64] ;  /* 0x000000041c1c7981 */ /* 0x000f68000c1e1d00 */
[----:B------:R-:W5:Y:S01]  /*0740*/  LDG.E.128 R32, [R32.64] ;  /* 0x0000000420207981 */ /* 0x000f62000c1e1d00 */
[----:B------:R-:W-:-:S04]  /*0750*/  LOP3.LUT R36, R36, 0x18, R3, 0x78, !PT ;  /* 0x0000001824247812 */ /* 0x000fc800078e7803 */
[----:B------:R-:W-:-:S05]  /*0760*/  LOP3.LUT R38, R36, 0x20, R3, 0x78, !PT ;  /* 0x0000002024267812 */ /* 0x000fca00078e7803 */
[----:B------:R-:W-:Y:S01]  /*0770*/  IMAD R37, R37, 0x40, R38 ;  /* 0x0000004025257824 */ /* 0x000fe200078e0226 */
[----:B------:R-:W-:-:S03]  /*0780*/  SHF.R.U32.HI R40, RZ, 0x2, R3 ;  /* 0x00000002ff287819 */ /* 0x000fc60000011603 */
[----:B------:R-:W-:Y:S01]  /*0790*/  IMAD.SHL.U32 R37, R37, 0x2, RZ ;  /* 0x0000000225257824 */ /* 0x000fe200078e00ff */
[----:B------:R-:W-:Y:S02]  /*07a0*/  LOP3.LUT R40, R40, 0x10, RZ, 0xc0, !PT ;  /* 0x0000001028287812 */ /* 0x000fe400078ec0ff */
[--C-:B------:R-:W-:Y:S02]  /*07b0*/  SHF.R.U32.HI R60, RZ, 0x1, R3.reuse ;  /* 0x00000001ff3c7819 */ /* 0x100fe40000011603 */
[----:B------:R-:W-:Y:S02]  /*07c0*/  LOP3.LUT R58, R3, 0x20, RZ, 0xc0, !PT ;  /* 0x00000020033a7812 */ /* 0x000fe400078ec0ff */
[----:B------:R-:W-:Y:S02]  /*07d0*/  LOP3.LUT R61, R40, 0xf, R3, 0xf8, !PT ;  /* 0x0000000f283d7812 */ /* 0x000fe400078ef803 */
[----:B------:R-:W-:Y:S02]  /*07e0*/  LOP3.LUT R60, R60, 0x8, RZ, 0xc0, !PT ;  /* 0x000000083c3c7812 */ /* 0x000fe400078ec0ff */
[----:B------:R-:W-:Y:S01]  /*07f0*/  SHF.R.U32.HI R58, RZ, 0x2, R58 ;  /* 0x00000002ff3a7819 */ /* 0x000fe2000001163a */
[----:B------:R-:W-:Y:S01]  /*0800*/  IMAD.SHL.U32 R61, R61, 0x40, RZ ;  /* 0x000000403d3d7824 */ /* 0x000fe200078e00ff */
[----:B------:R-:W-:Y:S01]  /*0810*/  LOP3.LUT R62, R60, 0x38, R57, 0x78, !PT ;  /* 0x000000383c3e7812 */ /* 0x000fe200078e7839 */
[----:B------:R-:W-:Y:S01]  /*0820*/  IMAD.SHL.U32 R36, R36, 0x2, RZ ;  /* 0x0000000224247824 */ /* 0x000fe200078e00ff */
[----:B------:R-:W-:-:S05]  /*0830*/  LOP3.LUT R59, R58, 0x7, R3, 0xf8, !PT ;  /* 0x000000073a3b7812 */ /* 0x000fca00078ef803 */
[----:B------:R-:W-:Y:S01]  /*0840*/  IMAD R63, R59, 0x80, R36 ;  /* 0x000000803b3f7824 */ /* 0x000fe200078e0224 */
[----:B--2---:R0:W-:Y:S04]  /*0850*/  STS.128 [R37+0x800], R8 ;  /* 0x0008000825007388 */ /* 0x0041e80000000c00 */
[----:B---3--:R1:W-:Y:S04]  /*0860*/  STS.128 [R37], R4 ;  /* 0x0000000425007388 */ /* 0x0083e80000000c00 */
[----:B----4-:R-:W-:Y:S04]  /*0870*/  STS.128 [R37+0x1000], R12 ;  /* 0x0010000c25007388 */ /* 0x010fe80000000c00 */
[----:B-----5:R-:W-:Y:S04]  /*0880*/  STS.128 [R37+0x1800], R16 ;  /* 0x0018001025007388 */ /* 0x020fe80000000c00 */
[----:B------:R-:W-:Y:S04]  /*0890*/  STS.128 [R37+0x2000], R20 ;  /* 0x0020001425007388 */ /* 0x000fe80000000c00 */
[----:B------:R-:W-:Y:S04]  /*08a0*/  STS.128 [R37+0x2800], R24 ;  /* 0x0028001825007388 */ /* 0x000fe80000000c00 */
[----:B------:R-:W-:Y:S04]  /*08b0*/  STS.128 [R37+0x3000], R28 ;  /* 0x0030001c25007388 */ /* 0x000fe80000000c00 */
[----:B------:R2:W-:Y:S04]  /*08c0*/  STS.128 [R37+0x3800], R32 ;  /* 0x0038002025007388 */ /* 0x0005e80000000c00 */
[----:B------:R-:W-:Y:S01]  /*08d0*/  BAR.SYNC.DEFER_BLOCKING 0x0 ;  /* 0x0000000000007b1d */ /* 0x000fe20000010000 */
[----:B0-----:R-:W-:-:S02]  /*08e0*/  LOP3.LUT R9, R3, 0x7, RZ, 0xc0, !PT ;  /* 0x0000000703097812 */ /* 0x001fc400078ec0ff */
[----:B-1----:R-:W-:Y:S02]  /*08f0*/  LOP3.LUT R4, R61, R62, RZ, 0xfc, !PT ;  /* 0x0000003e3d047212 */ /* 0x002fe400078efcff */
[----:B--2---:R-:W-:-:S03]  /*0900*/  LOP3.LUT R34, R58, 0x20, R9, 0xfe, !PT ;  /* 0x000000203a227812 */ /* 0x004fc600078efe09 */
[----:B------:R-:W-:Y:S01]  /*0910*/  IMAD.SHL.U32 R4, R4, 0x2, RZ ;  /* 0x0000000204047824 */ /* 0x000fe200078e00ff */
[----:B------:R-:W-:Y:S01]  /*0920*/  LOP3.LUT R32, R57, 0x8, RZ, 0xc0, !PT ;  /* 0x0000000839207812 */ /* 0x000fe200078ec0ff */
[----:B------:R-:W-:-:S03]  /*0930*/  IMAD R36, R34, 0x80, R36 ;  /* 0x0000008022247824 */ /* 0x000fc600078e0224 */
[----:B------:R-:W-:Y:S01]  /*0940*/  LOP3.LUT R6, R57, 0x10, R32, 0x2e, !PT ;  /* 0x0000001039067812 */ /* 0x000fe200078e2e20 */
[----:B------:R-:W-:Y:S04]  /*0950*/  LDSM.16.M88.4 R16, [R4] ;  /* 0x000000000410783b */ /* 0x000fe80000000200 */
[----:B------:R-:W0:Y:S04]  /*0960*/  LDSM.16.M88.4 R48, [R63+0x2000] ;  /* 0x002000003f30783b */ /* 0x000e280000000200 */
[----:B------:R-:W1:Y:S04]  /*0970*/  LDSM.16.M88.4 R12, [R63+0x2800] ;  /* 0x002800003f0c783b */ /* 0x000e680000000200 */
[----:B------:R-:W2:Y:S04]  /*0980*/  LDSM.16.M88.4 R36, [R36+0x2000] ;  /* 0x002000002424783b */ /* 0x000ea80000000200 */
[----:B------:R-:W3:Y:S01]  /*0990*/  LDSM.16.M88.4 R20, [R63+0x3800] ;  /* 0x003800003f14783b */ /* 0x000ee20000000200 */
[----:B------:R-:W-:-:S04]  /*09a0*/  LOP3.LUT R5, R6, 0x20, R57, 0xf8, !PT ;  /* 0x0000002006057812 */ /* 0x000fc800078ef839 */
[----:B------:R-:W-:Y:S02]  /*09b0*/  LOP3.LUT R28, R5, R60, RZ, 0x3c, !PT ;  /* 0x0000003c051c7212 */ /* 0x000fe400078e3cff */
[----:B------:R-:W-:Y:S02]  /*09c0*/  LOP3.LUT R24, R9, 0x20, RZ, 0xfc, !PT ;  /* 0x0000002009187812 */ /* 0x000fe400078efcff */
[----:B------:R-:W-:Y:S02]  /*09d0*/  LOP3.LUT R5, R28, R61, RZ, 0xfc, !PT ;  /* 0x0000003d1c057212 */ /* 0x000fe400078efcff */
[----:B------:R-:W-:-:S03]  /*09e0*/  LOP3.LUT R25, R24, 0x8, R3, 0xf8, !PT ;  /* 0x0000000818197812 */ /* 0x000fc600078ef803 */
[----:B------:R-:W-:Y:S01]  /*09f0*/  IMAD.SHL.U32 R5, R5, 0x2, RZ ;  /* 0x0000000205057824 */ /* 0x000fe200078e00ff */
[----:B------:R-:W-:-:S05]  /*0a00*/  LOP3.LUT R25, R25, R40, RZ, 0xfc, !PT ;  /* 0x0000002819197212 */ /* 0x000fca00078efcff */
[----:B------:R-:W4:Y:S01]  /*0a10*/  LDSM.16.M88.4 R4, [R5] ;  /* 0x000000000504783b */ /* 0x000f220000000200 */
[----:B------:R-:W-:-:S05]  /*0a20*/  IMAD.SHL.U32 R33, R25, 0x40, RZ ;  /* 0x0000004019217824 */ /* 0x000fca00078e00ff */
[----:B------:R-:W-:-:S05]  /*0a30*/  LOP3.LUT R62, R33, R62, RZ, 0xfc, !PT ;  /* 0x0000003e213e7212 */ /* 0x000fca00078efcff */
[----:B------:R-:W-:Y:S01]  /*0a40*/  IMAD.SHL.U32 R24, R62, 0x2, RZ ;  /* 0x000000023e187824 */ /* 0x000fe200078e00ff */
[C---:B0-----:R-:W-:Y:S05]  /*0a50*/  HMMA.16816.F32.BF16 R44, R16.reuse, R48, RZ ;  /* 0x00000030102c723c */ /* 0x041fea00000418ff */
[----:B------:R-:W0:Y:S03]  /*0a60*/  LDSM.16.M88.4 R24, [R24] ;  /* 0x000000001818783b */ /* 0x000e260000000200 */
[C---:B-1----:R-:W-:Y:S08]  /*0a70*/  HMMA.16816.F32.BF16 R8, R16.reuse, R12, RZ ;  /* 0x0000000c1008723c */ /* 0x042ff000000418ff */
[C---:B--2---:R-:W-:Y:S08]  /*0a80*/  HMMA.16816.F32.BF16 R40, R16.reuse, R36, RZ ;  /* 0x000000241028723c */ /* 0x044ff000000418ff */
[----:B---3--:R-:W-:Y:S01]  /*0a90*/  HMMA.16816.F32.BF16 R16, R16, R20, RZ ;  /* 0x000000141010723c */ /* 0x008fe200000418ff */
[----:B------:R-:W-:-:S05]  /*0aa0*/  LOP3.LUT R28, R28, R33, RZ, 0xfc, !PT ;  /* 0x000000211c1c7212 */ /* 0x000fca00078efcff */
[----:B------:R-:W-:Y:S02]  /*0ab0*/  IMAD.SHL.U32 R35, R28, 0x2, RZ ;  /* 0x000000021c237824 */ /* 0x000fe400078e00ff */
[C---:B----4-:R-:W-:Y:S08]  /*0ac0*/  HMMA.16816.F32.BF16 R44, R4.reuse, R50, R44 ;  /* 0x00000032042c723c */ /* 0x050ff0000004182c */
[C---:B------:R-:W-:Y:S08]  /*0ad0*/  HMMA.16816.F32.BF16 R8, R4.reuse, R14, R8 ;  /* 0x0000000e0408723c */ /* 0x040ff00000041808 */
[C---:B------:R-:W-:Y:S08]  /*0ae0*/  HMMA.16816.F32.BF16 R40, R4.reuse, R38, R40 ;  /* 0x000000260428723c */ /* 0x040ff00000041828 */
[----:B------:R-:W-:Y:S01]  /*0af0*/  HMMA.16816.F32.BF16 R4, R4, R22, R16 ;  /* 0x000000160404723c */ /* 0x000fe20000041810 */
[----:B------:R-:W1:Y:S07]  /*0b00*/  LDSM.16.M88.4 R16, [R35] ;  /* 0x000000002310783b */ /* 0x000e6e0000000200 */
[----:B0-----:R-:W-:-:S15]  /*0b10*/  HMMA.16816.F32.BF16 R28, R24, R48, RZ ;  /* 0x00000030181c723c */ /* 0x001fde00000418ff */
[----:B------:R-:W-:-:S09]  /*0b20*/  NOP ;  /* 0x0000000000007918 */ /* 0x000fd20000000000 */
[----:B-1----:R-:W-:Y:S08]  /*0b30*/  HMMA.16816.F32.BF16 R48, R16, R50, R28 ;  /* 0x000000321030723c */ /* 0x002ff0000004181c */
[----:B------:R-:W-:-:S15]  /*0b40*/  HMMA.16816.F32.BF16 R28, R24, R12, RZ ;  /* 0x0000000c181c723c */ /* 0x000fde00000418ff */
[----:B------:R-:W-:-:S09]  /*0b50*/  NOP ;  /* 0x0000000000007918 */ /* 0x000fd20000000000 */
[----:B------:R-:W-:Y:S08]  /*0b60*/  HMMA.16816.F32.BF16 R12, R16, R14, R28 ;  /* 0x0000000e100c723c */ /* 0x000ff0000004181c */
[C---:B------:R-:W-:Y:S08]  /*0b70*/  HMMA.16816.F32.BF16 R28, R24.reuse, R36, RZ ;  /* 0x00000024181c723c */ /* 0x040ff000000418ff */
[----:B------:R-:W-:-:S15]  /*0b80*/  HMMA.16816.F32.BF16 R24, R24, R20, RZ ;  /* 0x000000141818723c */ /* 0x000fde00000418ff */
[----:B------:R-:W-:-:S01]  /*0b90*/  NOP ;  /* 0x0000000000007918 */ /* 0x000fc20000000000 */
[----:B------:R-:W-:Y:S07]  /*0ba0*/  HMMA.16816.F32.BF16 R36, R16, R38, R28 ;  /* 0x000000261024723c */ /* 0x000fee000004181c */
[----:B------:R-:W-:-:S04]  /*0bb0*/  LOP3.LUT R28, R57, 0x18, RZ, 0xc0, !PT ;  /* 0x00000018391c7812 */ /* 0x000fc800078ec0ff */
[----:B------:R-:W-:-:S04]  /*0bc0*/  LOP3.LUT R28, R57, 0x20, R28, 0x2e, !PT ;  /* 0x00000020391c7812 */ /* 0x000fc800078e2e1c */
[----:B------:R-:W-:Y:S02]  /*0bd0*/  LOP3.LUT R35, R28, 0x18, R3, 0x78, !PT ;  /* 0x000000181c237812 */ /* 0x000fe400078e7803 */
[----:B------:R-:W-:Y:S02]  /*0be0*/  LOP3.LUT R20, R61, R28, R60, 0xf6, !PT ;  /* 0x0000001c3d147212 */ /* 0x000fe400078ef63c */
[----:B------:R-:W-:Y:S01]  /*0bf0*/  LEA R35, R35, 0x2000, 0x1 ;  /* 0x0000200023237811 */ /* 0x000fe200078e08ff */
[----:B------:R-:W-:Y:S02]  /*0c00*/  HMMA.16816.F32.BF16 R16, R16, R22, R24 ;  /* 0x000000161010723c */ /* 0x000fe40000041818 */
[----:B------:R-:W-:-:S05]  /*0c10*/  IMAD.SHL.U32 R20, R20, 0x2, RZ ;  /* 0x0000000214147824 */ /* 0x000fca00078e00ff */
[----:B------:R-:W-:Y:S01]  /*0c20*/  IMAD R24, R34, 0x80, R35 ;  /* 0x0000008022187824 */ /* 0x000fe200078e0223 */
[----:B------:R-:W-:Y:S05]  /*0c30*/  LDSM.16.M88.4 R20, [R20] ;  /* 0x000000001414783b */ /* 0x000fea0000000200 */
[----:B------:R-:W0:Y:S01]  /*0c40*/  LDSM.16.M88.4 R24, [R24] ;  /* 0x000000001818783b */ /* 0x000e220000000200 */
[----:B------:R-:W-:-:S04]  /*0c50*/  LOP3.LUT R29, R60, 0x30, R57, 0xf8, !PT ;  /* 0x000000303c1d7812 */ /* 0x000fc800078ef839 */
[----:B------:R-:W-:-:S04]  /*0c60*/  LOP3.LUT R30, R29, 0x30, R32, 0x1e, !PT ;  /* 0x000000301d1e7812 */ /* 0x000fc800078e1e20 */
[----:B------:R-:W-:-:S05]  /*0c70*/  LOP3.LUT R61, R30, R61, RZ, 0xfc, !PT ;  /* 0x0000003d1e3d7212 */ /* 0x000fca00078efcff */
[----:B------:R-:W-:Y:S01]  /*0c80*/  IMAD.SHL.U32 R29, R61, 0x2, RZ ;  /* 0x000000023d1d7824 */ /* 0x000fe200078e00ff */
[----:B------:R-:W-:Y:S02]  /*0c90*/  LOP3.LUT R32, R33, R28, R60, 0xf6, !PT ;  /* 0x0000001c21207212 */ /* 0x000fe400078ef63c */
[----:B------:R-:W-:-:S03]  /*0ca0*/  LOP3.LUT R60, R30, R33, RZ, 0xfc, !PT ;  /* 0x000000211e3c7212 */ /* 0x000fc600078efcff */
[----:B------:R-:W1:Y:S01]  /*0cb0*/  LDSM.16.M88.4 R28, [R29] ;  /* 0x000000001d1c783b */ /* 0x000e620000000200 */
[----:B------:R-:W-:Y:S02]  /*0cc0*/  IMAD.SHL.U32 R32, R32, 0x2, RZ ;  /* 0x0000000220207824 */ /* 0x000fe400078e00ff */
[----:B------:R-:W-:-:S04]  /*0cd0*/  IMAD R59, R59, 0x80, R35 ;  /* 0x000000803b3b7824 */ /* 0x000fc800078e0223 */
[----:B------:R-:W2:Y:S01]  /*0ce0*/  LDSM.16.M88.4 R32, [R32] ;  /* 0x000000002020783b */ /* 0x000ea20000000200 */
[----:B0-----:R-:W-:-:S15]  /*0cf0*/  HMMA.16816.F32.BF16 R40, R20, R24, R40 ;  /* 0x000000181428723c */ /* 0x001fde0000041828 */
[----:B------:R-:W-:-:S09]  /*0d00*/  NOP ;  /* 0x0000000000007918 */ /* 0x000fd20000000000 */
[----:B-1----:R-:W-:Y:S08]  /*0d10*/  HMMA.16816.F32.BF16 R40, R28, R26, R40 ;  /* 0x0000001a1c28723c */ /* 0x002ff00000041828 */
[----:B--2---:R-:W-:-:S15]  /*0d20*/  HMMA.16816.F32.BF16 R36, R32, R24, R36 ;  /* 0x000000182024723c */ /* 0x004fde0000041824 */
[----:B------:R-:W-:-:S01]  /*0d30*/  NOP ;  /* 0x0000000000007918 */ /* 0x000fc20000000000 */
[----:B------:R-:W-:Y:S02]  /*0d40*/  F2FP.BF16.PACK_AB R24, R41, R40 ;  /* 0x000000282918723e */ /* 0x000fe400000010ff */
[----:B------:R-:W-:Y:S02]  /*0d50*/  F2FP.BF16.PACK_AB R25, R43, R42 ;  /* 0x0000002a2b19723e */ /* 0x000fe400000010ff */
[----:B------:R-:W0:Y:S02]  /*0d60*/  LDSM.16.M88.4 R40, [R59] ;  /* 0x000000003b28783b */ /* 0x000e240000000200 */
[----:B0-----:R-:W-:-:S15]  /*0d70*/  HMMA.16816.F32.BF16 R44, R20, R40, R44 ;  /* 0x00000028142c723c */ /* 0x001fde000004182c */
[----:B------:R-:W-:-:S09]  /*0d80*/  NOP ;  /* 0x0000000000007918 */ /* 0x000fd20000000000 */
[----:B------:R-:W-:Y:S08]  /*0d90*/  HMMA.16816.F32.BF16 R44, R28, R42, R44 ;  /* 0x0000002a1c2c723c */ /* 0x000ff0000004182c */
[----:B------:R-:W-:-:S15]  /*0da0*/  HMMA.16816.F32.BF16 R48, R32, R40, R48 ;  /* 0x000000282030723c */ /* 0x000fde0000041830 */
[----:B------:R-:W-:-:S01]  /*0db0*/  NOP ;  /* 0x0000000000007918 */ /* 0x000fc20000000000 */
[----:B------:R-:W-:Y:S02]  /*0dc0*/  F2FP.BF16.PACK_AB R40, R45, R44 ;  /* 0x0000002c2d28723e */ /* 0x000fe400000010ff */
[----:B------:R-:W-:Y:S02]  /*0dd0*/  F2FP.BF16.PACK_AB R41, R47, R46 ;  /* 0x0000002e2f29723e */ /* 0x000fe400000010ff */
[----:B------:R-:W0:Y:S02]  /*0de0*/  LDSM.16.M88.4 R44, [R59+0x800] ;  /* 0x000800003b2c783b */ /* 0x000e240000000200 */
        /* <DEDUP_REMOVED lines=8> */
[----:B0-----:R-:W-:Y:S07]  /*0e70*/  HMMA.16816.F32.BF16 R4, R20, R8, R4 ;  /* 0x000000081404723c */ /* 0x001fee0000041804 */
[----:B------:R-:W-:-:S06]  /*0e80*/  IMAD.SHL.U32 R20, R60, 0x2, RZ ;  /* 0x000000023c147824 */ /* 0x000fcc00078e00ff */
[----:B------:R-:W0:Y:S01]  /*0e90*/  LDSM.16.M88.4 R20, [R20] ;  /* 0x000000001414783b */ /* 0x000e220000000200 */
[----:B------:R-:W-:Y:S07]  /*0ea0*/  HMMA.16816.F32.BF16 R16, R32, R8, R16 ;  /* 0x000000082010723c */ /* 0x000fee0000041810 */
[C---:B------:R-:W-:Y:S02]  /*0eb0*/  IMAD.SHL.U32 R9, R3.reuse, 0x10, RZ ;  /* 0x0000001003097824 */ /* 0x040fe400078e00ff */
[----:B------:R-:W-:Y:S01]  /*0ec0*/  IMAD.SHL.U32 R8, R3, 0x2, RZ ;  /* 0x0000000203087824 */ /* 0x000fe200078e00ff */
[----:B------:R-:W-:Y:S02]  /*0ed0*/  HMMA.16816.F32.BF16 R4, R28, R10, R4 ;  /* 0x0000000a1c04723c */ /* 0x000fe40000041804 */
[----:B------:R-:W-:-:S06]  /*0ee0*/  LOP3.LUT R9, R9, 0x5c0, RZ, 0xc0, !PT ;  /* 0x000005c009097812 */ /* 0x000fcc00078ec0ff */
[C---:B0-----:R-:W-:Y:S08]  /*0ef0*/  HMMA.16816.F32.BF16 R48, R20.reuse, R42, R48 ;  /* 0x0000002a1430723c */ /* 0x041ff00000041830 */
[C---:B------:R-:W-:Y:S08]  /*0f00*/  HMMA.16816.F32.BF16 R12, R20.reuse, R46, R12 ;  /* 0x0000002e140c723c */ /* 0x040ff0000004180c */
[C---:B------:R-:W-:Y:S08]  /*0f10*/  HMMA.16816.F32.BF16 R36, R20.reuse, R26, R36 ;  /* 0x0000001a1424723c */ /* 0x040ff00000041824 */
[----:B------:R-:W-:Y:S07]  /*0f20*/  HMMA.16816.F32.BF16 R16, R20, R10, R16 ;  /* 0x0000000a1410723c */ /* 0x000fee0000041810 */
[----:B------:R-:W-:-:S02]  /*0f30*/  LOP3.LUT R20, R57, 0x3f8, RZ, 0xc0, !PT ;  /* 0x000003f839147812 */ /* 0x000fc400078ec0ff */
[----:B------:R-:W-:Y:S02]  /*0f40*/  LOP3.LUT R11, R9, 0x6, R8, 0xf8, !PT ;  /* 0x00000006090b7812 */ /* 0x000fe400078ef808 */
[----:B------:R-:W-:Y:S02]  /*0f50*/  LOP3.LUT R10, R20, 0x400, RZ, 0xfc, !PT ;  /* 0x00000400140a7812 */ /* 0x000fe400078efcff */
[----:B------:R-:W-:Y:S02]  /*0f60*/  LOP3.LUT R11, R11, R58, RZ, 0xfc, !PT ;  /* 0x0000003a0b0b7212 */ /* 0x000fe400078efcff */
[----:B------:R-:W-:-:S03]  /*0f70*/  SHF.R.U32.HI R22, RZ, 0x2, R10 ;  /* 0x00000002ff167819 */ /* 0x000fc6000001160a */
[----:B------:R-:W-:Y:S01]  /*0f80*/  IMAD.SHL.U32 R10, R11, 0x2, RZ ;  /* 0x000000020b0a7824 */ /* 0x000fe200078e00ff */
[C---:B------:R-:W-:Y:S02]  /*0f90*/  LOP3.LUT R11, R9.reuse, 0x200, RZ, 0xfc, !PT ;  /* 0x00000200090b7812 */ /* 0x040fe400078efcff */
[----:B------:R-:W-:Y:S02]  /*0fa0*/  LOP3.LUT R27, R22, 0x1f0, RZ, 0xc0, !PT ;  /* 0x000001f0161b7812 */ /* 0x000fe400078ec0ff */
[-C--:B------:R-:W-:Y:S01]  /*0fb0*/  LEA.HI R23, R9, R10.reuse, RZ, 0x1e ;  /* 0x0000000a09177211 */ /* 0x080fe200078ff0ff */
[----:B------:R-:W-:Y:S01]  /*0fc0*/  BAR.SYNC.DEFER_BLOCKING 0x0 ;  /* 0x0000000000007b1d */ /* 0x000fe20000010000 */
[----:B------:R-:W-:Y:S02]  /*0fd0*/  LOP3.LUT R21, R8, 0xf0, RZ, 0xc0, !PT ;  /* 0x000000f008157812 */ /* 0x000fe400078ec0ff */
[----:B------:R-:W-:Y:S02]  /*0fe0*/  LEA.HI R22, R11, R10, RZ, 0x1e ;  /* 0x0000000a0b167211 */ /* 0x000fe400078ff0ff */
[----:B------:R-:W-:Y:S01]  /*0ff0*/  F2FP.BF16.PACK_AB R28, R5, R4 ;  /* 0x00000004051c723e */ /* 0x000fe200000010ff */
[C---:B------:R-:W-:Y:S01]  /*1000*/  IMAD R26, R20.reuse, 0x2, R21 ;  /* 0x00000002141a7824 */ /* 0x040fe200078e0215 */
[----:B------:R-:W-:Y:S01]  /*1010*/  F2FP.BF16.PACK_AB R21, R7, R6 ;  /* 0x000000060715723e */ /* 0x000fe200000010ff */
[----:B------:R-:W-:Y:S04]  /*1020*/  STS [R23], R40 ;  /* 0x0000002817007388 */ /* 0x000fe80000000800 */
[----:B------:R-:W-:Y:S04]  /*1030*/  STS [R22+0x400], R41 ;  /* 0x0004002916007388 */ /* 0x000fe80000000800 */
[----:B------:R-:W-:Y:S04]  /*1040*/  STS [R23+0x20], R44 ;  /* 0x0000202c17007388 */ /* 0x000fe80000000800 */
[----:B------:R-:W-:Y:S04]  /*1050*/  STS [R22+0x420], R45 ;  /* 0x0004202d16007388 */ /* 0x000fe80000000800 */
[----:B------:R-:W-:Y:S04]  /*1060*/  STS [R23+0x40], R24 ;  /* 0x0000401817007388 */ /* 0x000fe80000000800 */
[----:B------:R-:W-:Y:S04]  /*1070*/  STS [R22+0x440], R25 ;  /* 0x0004401916007388 */ /* 0x000fe80000000800 */
[----:B------:R-:W-:Y:S04]  /*1080*/  STS [R23+0x60], R28 ;  /* 0x0000601c17007388 */ /* 0x000fe80000000800 */
[----:B------:R0:W-:Y:S04]  /*1090*/  STS [R22+0x460], R21 ;  /* 0x0004601516007388 */ /* 0x0001e80000000800 */
[----:B------:R-:W-:Y:S01]  /*10a0*/  BAR.SYNC.DEFER_BLOCKING 0x0 ;  /* 0x0000000000007b1d */ /* 0x000fe20000010000 */
[----:B------:R-:W-:Y:S01]  /*10b0*/  IMAD R20, R20, 0x2, R27 ;  /* 0x0000000214147824 */ /* 0x000fe200078e021b */
[----:B------:R-:W-:-:S04]  /*10c0*/  F2FP.BF16.PACK_AB R48, R49, R48 ;  /* 0x000000303130723e */ /* 0x000fc800000010ff */
[----:B------:R-:W1:Y:S04]  /*10d0*/  LDS.128 R4, [R26] ;  /* 0x000000001a047984 */ /* 0x000e680000000c00 */
[----:B------:R-:W2:Y:S04]  /*10e0*/  LDS.128 R8, [R20+0x800] ;  /* 0x0008000014087984 */ /* 0x000ea80000000c00 */
[----:B------:R-:W-:Y:S01]  /*10f0*/  BAR.SYNC.DEFER_BLOCKING 0x0 ;  /* 0x0000000000007b1d */ /* 0x000fe20000010000 */
[----:B------:R-:W-:Y:S02]  /*1100*/  F2FP.BF16.PACK_AB R51, R51, R50 ;  /* 0x000000323333723e */ /* 0x000fe400000010ff */
[----:B------:R-:W-:-:S02]  /*1110*/  F2FP.BF16.PACK_AB R30, R13, R12 ;  /* 0x0000000c0d1e723e */ /* 0x000fc400000010ff */
[----:B------:R-:W-:Y:S02]  /*1120*/  F2FP.BF16.PACK_AB R27, R15, R14 ;  /* 0x0000000e0f1b723e */ /* 0x000fe400000010ff */
[----:B------:R-:W-:Y:S02]  /*1130*/  F2FP.BF16.PACK_AB R36, R37, R36 ;  /* 0x000000242524723e */ /* 0x000fe400000010ff */
[----:B------:R-:W-:Y:S02]  /*1140*/  F2FP.BF16.PACK_AB R39, R39, R38 ;  /* 0x000000262727723e */ /* 0x000fe400000010ff */
[----:B------:R-:W-:Y:S02]  /*1150*/  F2FP.BF16.PACK_AB R16, R17, R16 ;  /* 0x000000101110723e */ /* 0x000fe400000010ff */
[----:B------:R-:W-:Y:S01]  /*1160*/  F2FP.BF16.PACK_AB R29, R19, R18 ;  /* 0x00000012131d723e */ /* 0x000fe200000010ff */
[----:B------:R-:W-:Y:S04]  /*1170*/  STS [R23], R48 ;  /* 0x0000003017007388 */ /* 0x000fe80000000800 */
[----:B------:R-:W-:Y:S04]  /*1180*/  STS [R22+0x400], R51 ;  /* 0x0004003316007388 */ /* 0x000fe80000000800 */
[----:B------:R-:W-:Y:S04]  /*1190*/  STS [R23+0x20], R30 ;  /* 0x0000201e17007388 */ /* 0x000fe80000000800 */
[----:B------:R-:W-:Y:S04]  /*11a0*/  STS [R22+0x420], R27 ;  /* 0x0004201b16007388 */ /* 0x000fe80000000800 */
[----:B------:R-:W-:Y:S04]  /*11b0*/  STS [R23+0x40], R36 ;  /* 0x0000402417007388 */ /* 0x000fe80000000800 */
[----:B------:R-:W-:Y:S04]  /*11c0*/  STS [R22+0x440], R39 ;  /* 0x0004402716007388 */ /* 0x000fe80000000800 */
[----:B------:R3:W-:Y:S04]  /*11d0*/  STS [R23+0x60], R16 ;  /* 0x0000601017007388 */ /* 0x0007e80000000800 */
[----:B------:R-:W-:Y:S04]  /*11e0*/  STS [R22+0x460], R29 ;  /* 0x0004601d16007388 */ /* 0x000fe80000000800 */
[----:B------:R-:W-:Y:S01]  /*11f0*/  BAR.SYNC.DEFER_BLOCKING 0x0 ;  /* 0x0000000000007b1d */ /* 0x000fe20000010000 */
[----:B------:R-:W-:-:S05]  /*1200*/  LOP3.LUT R3, R52, 0x38, R57, 0xf8, !PT ;  /* 0x0000003834037812 */ /* 0x000fca00078ef839 */
[----:B------:R-:W4:Y:S01]  /*1210*/  LDS.128 R12, [R26] ;  /* 0x000000001a0c7984 */ /* 0x000f220000000c00 */
[----:B------:R-:W-:Y:S01]  /*1220*/  ISETP.GE.AND P0, PT, R3, 0x200, PT ;  /* 0x000002000300780c */ /* 0x000fe20003f06270 */
[----:B0-----:R-:W-:-:S03]  /*1230*/  IMAD R21, R2, 0x40000, R3 ;  /* 0x0004000002157824 */ /* 0x001fc600078e0203 */
[----:B------:R-:W-:Y:S02]  /*1240*/  ISETP.LT.AND P3, PT, R56, 0x200, !P0 ;  /* 0x000002003800780c */ /* 0x000fe40004761270 */
[----:B------:R-:W-:Y:S02]  /*1250*/  ISETP.LT.AND P2, PT, R55, 0x200, !P0 ;  /* 0x000002003700780c */ /* 0x000fe40004741270 */
[----:B------:R-:W-:Y:S01]  /*1260*/  ISETP.LT.AND P1, PT, R54, 0x200, !P0 ;  /* 0x000002003600780c */ /* 0x000fe20004721270 */
[--C-:B------:R-:W-:Y:S01]  /*1270*/  IMAD R3, R56, 0x200, R21.reuse ;  /* 0x0000020038037824 */ /* 0x100fe200078e0215 */
[----:B------:R-:W-:Y:S01]  /*1280*/  ISETP.LT.AND P0, PT, R53, 0x200, !P0 ;  /* 0x000002003500780c */ /* 0x000fe20004701270 */
[--C-:B------:R-:W-:Y:S02]  /*1290*/  IMAD R17, R55, 0x200, R21.reuse ;  /* 0x0000020037117824 */ /* 0x100fe400078e0215 */
[----:B------:R-:W-:Y:S02]  /*12a0*/  IMAD R19, R54, 0x200, R21 ;  /* 0x0000020036137824 */ /* 0x000fe400078e0215 */
[----:B------:R-:W-:-:S04]  /*12b0*/  IMAD.WIDE R2, R3, R0, c[0x0][0x170] ;  /* 0x00005c0003027625 */ /* 0x000fc800078e0200 */
[-C--:B---3--:R-:W-:Y:S01]  /*12c0*/  IMAD.WIDE R16, R17, R0.reuse, c[0x0][0x170] ;  /* 0x00005c0011107625 */ /* 0x088fe200078e0200 */
[----:B-1----:R0:W-:Y:S03]  /*12d0*/  @P3 STG.E.128 [R2.64], R4 ;  /* 0x0000000402003986 */ /* 0x0021e6000c101d04 */
[----:B------:R-:W-:Y:S01]  /*12e0*/  IMAD.WIDE R18, R19, R0, c[0x0][0x170] ;  /* 0x00005c0013127625 */ /* 0x000fe200078e0200 */
[----:B--2---:R0:W-:Y:S04]  /*12f0*/  @P2 STG.E.128 [R16.64], R8 ;  /* 0x0000000810002986 */ /* 0x0041e8000c101d04 */
[----:B----4-:R0:W-:Y:S01]  /*1300*/  @P1 STG.E.128 [R18.64], R12 ;  /* 0x0000000c12001986 */ /* 0x0101e2000c101d04 */
[----:B------:R-:W-:Y:S05]  /*1310*/  @!P0 EXIT ;  /* 0x000000000000894d */ /* 0x000fea0003800000 */
[----:B0-----:R-:W0:Y:S01]  /*1320*/  LDS.128 R4, [R20+0x800] ;  /* 0x0008000014047984 */ /* 0x001e220000000c00 */
[----:B------:R-:W-:-:S04]  /*1330*/  IMAD R3, R53, 0x200, R21 ;  /* 0x0000020035037824 */ /* 0x000fc800078e0215 */
[----:B------:R-:W-:-:S05]  /*1340*/  IMAD.WIDE R2, R3, R0, c[0x0][0x170] ;  /* 0x00005c0003027625 */ /* 0x000fca00078e0200 */
[----:B0-----:R-:W-:Y:S01]  /*1350*/  STG.E.128 [R2.64], R4 ;  /* 0x0000000402007986 */ /* 0x001fe2000c101d04 */
[----:B------:R-:W-:Y:S05]  /*1360*/  EXIT ;  /* 0x000000000000794d */ /* 0x000fea0003800000 */
.L_x_0:
[----:B------:R-:W-:-:S00]  /*1370*/  BRA `(.L_x_0) ;  /* 0xfffffff000007947 */ /* 0x000fc0000383ffff */
[----:B------:R-:W-:-:S00]  /*1380*/  NOP ;  /* 0x0000000000007918 */ /* 0x000fc00000000000 */
[----:B------:R-:W-:-:S00]  /*1390*/  NOP ;  /* 0x0000000000007918 */ /* 0x000fc00000000000 */
[----:B------:R-:W-:-:S00]  /*13a0*/  NOP ;  /* 0x0000000000007918 */ /* 0x000fc00000000000 */
[----:B------:R-:W-:-:S00]  /*13b0*/  NOP ;  /* 0x0000000000007918 */ /* 0x000fc00000000000 */
[----:B------:R-:W-:-:S00]  /*13c0*/  NOP ;  /* 0x0000000000007918 */ /* 0x000fc00000000000 */
[----:B------:R-:W-:-:S00]  /*13d0*/  NOP ;  /* 0x0000000000007918 */ /* 0x000fc00000000000 */
[----:B------:R-:W-:-:S00]  /*13e0*/  NOP ;  /* 0x0000000000007918 */ /* 0x000fc00000000000 */
[----:B------:R-:W-:-:S00]  /*13f0*/  NOP ;  /* 0x0000000000007918 */ /* 0x000fc00000000000 */
.L_x_1:


//--------------------- .nv.shared.triton_bmm     --------------------------
	.section	.nv.shared.triton_bmm,"aw",@nobits
	.sectionflags	@""
	.align	16
